//
// Generated by NVIDIA NVVM Compiler
//
// Compiler Build ID: CL-36424714
// Cuda compilation tools, release 13.0, V13.0.88
// Based on NVVM 20.0.0
//

.version 9.0
.target sm_100
.address_size 64

	// .globl	_Z16handle_sync_datav
.extern .func  (.param .b32 func_retval0) vprintf
(
	.param .b64 vprintf_param_0,
	.param .b64 vprintf_param_1
)
;
.global .align 1 .b8 $str[15] = {82, 117, 110, 110, 105, 110, 103, 32, 105, 110, 32, 103, 112, 117};

.visible .entry _Z16handle_sync_datav()
{
	.reg .b32 	%r<3>;
	.reg .b64 	%rd<3>;

	mov.u64 	%rd1, $str;
	cvta.global.u64 	%rd2, %rd1;
	{ // callseq 0, 0
	.param .b64 param0;
	st.param.b64 	[param0], %rd2;
	.param .b64 param1;
	st.param.b64 	[param1], 0;
	.param .b32 retval0;
	call.uni (retval0), 
	vprintf, 
	(
	param0, 
	param1
	);
	ld.param.b32 	%r1, [retval0];
	} // callseq 0
	ret;

}


// ===== COMPILED SASS (sm_100) =====

	.target	sm_100

	.elftype	@"ET_EXEC"


//--------------------- .note.nv.tkinfo           --------------------------
	.section	.note.nv.tkinfo,"",@"SHT_NOTE"
	.sectionflags	@"SHF_NOTE_NV_TKINFO"
	.tkinfo
        /*0018*/ 	.word	0x00000002
        /*0030*/ 	.string	""
        /*0030*/ 	.string	"ptxas"
        /*0030*/ 	.string	"Cuda compilation tools, release 13.0, V13.0.88"
        /*0030*/ 	.string	"Build cuda_13.0.r13.0/compiler.36424714_0"
        /*0030*/ 	.string	"-arch sm_100 -m 64 "



//--------------------- .note.nv.cuinfo           --------------------------
	.section	.note.nv.cuinfo,"",@"SHT_NOTE"
	.sectionflags	@"SHF_NOTE_NV_CUINFO"
        /*0018*/ 	.short	0x0002
        /*001a*/ 	.short	0x0064
        /*001c*/ 	.short	0x0082
	.zero		2


//--------------------- .nv.info                  --------------------------
	.section	.nv.info,"",@"SHT_CUDA_INFO"
	.align	4


	//----- nvinfo : EIATTR_REGCOUNT
	.align		4
        /*0000*/ 	.byte	0x04, 0x2f
        /*0002*/ 	.short	(.L_2 - .L_1)
	.align		4
.L_1:
        /*0004*/ 	.word	index@(_Z16handle_sync_datav)
        /*0008*/ 	.word	0x00000018


	//----- nvinfo : EIATTR_FRAME_SIZE
	.align		4
.L_2:
        /*000c*/ 	.byte	0x04, 0x11
        /*000e*/ 	.short	(.L_4 - .L_3)
	.align		4
.L_3:
        /*0010*/ 	.word	index@(_Z16handle_sync_datav)
        /*0014*/ 	.word	0x00000000


	//----- nvinfo : EIATTR_MIN_STACK_SIZE
	.align		4
.L_4:
        /*0018*/ 	.byte	0x04, 0x12
        /*001a*/ 	.short	(.L_6 - .L_5)
	.align		4
.L_5:
        /*001c*/ 	.word	index@(_Z16handle_sync_datav)
        /*0020*/ 	.word	0x00000000
.L_6:


//--------------------- .nv.compat                --------------------------
	.section	.nv.compat,"",@"SHT_CUDA_COMPAT_INFO"
	.align	4
        /*0000*/ 	.byte	0x02, 0x09, 0x00, 0x00, 0x02, 0x02, 0x01, 0x00, 0x02, 0x05, 0x05, 0x00, 0x03, 0x07, 0x01, 0x01
        /*0010*/ 	.byte	0x02, 0x03, 0x00, 0x00, 0x02, 0x06, 0x01, 0x00, 0x04, 0x0b, 0x08, 0x00, 0x09, 0x00, 0x00, 0x00
        /*0020*/ 	.byte	0x00, 0x00, 0x00, 0x00


//--------------------- .nv.info._Z16handle_sync_datav --------------------------
	.section	.nv.info._Z16handle_sync_datav,"",@"SHT_CUDA_INFO"
	.sectionflags	@""
	.align	4


	//----- nvinfo : EIATTR_CUDA_API_VERSION
	.align		4
        /*0000*/ 	.byte	0x04, 0x37
        /*0002*/ 	.short	(.L_8 - .L_7)
.L_7:
        /*0004*/ 	.word	0x00000082


	//----- nvinfo : EIATTR_SPARSE_MMA_MASK
	.align		4
.L_8:
        /*0008*/ 	.byte	0x03, 0x50
        /*000a*/ 	.short	0x0000


	//----- nvinfo : EIATTR_MAXREG_COUNT
	.align		4
        /*000c*/ 	.byte	0x03, 0x1b
        /*000e*/ 	.short	0x00ff


	//----- nvinfo : EIATTR_EXTERNS
	.align		4
        /*0010*/ 	.byte	0x04, 0x0f
        /*0012*/ 	.short	(.L_10 - .L_9)


	//   ....[0]....
	.align		4
.L_9:
        /*0014*/ 	.word	index@(vprintf)


	//----- nvinfo : EIATTR_MERCURY_ISA_VERSION
	.align		4
.L_10:
        /*0018*/ 	.byte	0x03, 0x5f
        /*001a*/ 	.short	0x0101


	//----- nvinfo : EIATTR_VRC_CTA_INIT_COUNT
	.align		4
        /*001c*/ 	.byte	0x02, 0x4a
	.zero		1
	.zero		1


	//----- nvinfo : EIATTR_SYSCALL_OFFSETS
	.align		4
        /*0020*/ 	.byte	0x04, 0x46
        /*0022*/ 	.short	(.L_12 - .L_11)


	//   ....[0]....
.L_11:
        /*0024*/ 	.word	0x00000080


	//----- nvinfo : EIATTR_EXIT_INSTR_OFFSETS
	.align		4
.L_12:
        /*0028*/ 	.byte	0x04, 0x1c
        /*002a*/ 	.short	(.L_14 - .L_13)


	//   ....[0]....
.L_13:
        /*002c*/ 	.word	0x00000090


	//----- nvinfo : EIATTR_SW_WAR
	.align		4
.L_14:
        /*0030*/ 	.byte	0x04, 0x36
        /*0032*/ 	.short	(.L_16 - .L_15)
.L_15:
        /*0034*/ 	.word	0x00000008
.L_16:


//--------------------- .nv.callgraph             --------------------------
	.section	.nv.callgraph,"",@"SHT_CUDA_CALLGRAPH"
	.align	4
	.sectionentsize	8
	.align		4
        /*0000*/ 	.word	0x00000000
	.align		4
        /*0004*/ 	.word	0xffffffff
	.align		4
        /*0008*/ 	.word	index@(_Z16handle_sync_datav)
	.align		4
        /*000c*/ 	.word	index@(vprintf)
	.align		4
        /*0010*/ 	.word	0x00000000
	.align		4
        /*0014*/ 	.word	0xfffffffe
	.align		4
        /*0018*/ 	.word	0x00000000
	.align		4
        /*001c*/ 	.word	0xfffffffd
	.align		4
        /*0020*/ 	.word	0x00000000
	.align		4
        /*0024*/ 	.word	0xfffffffc


//--------------------- .nv.constant4             --------------------------
	.section	.nv.constant4,"a",@progbits
	.align	8
	.align		8
.nv.constant4:
        /*0000*/ 	.dword	vprintf
	.align		8
        /*0008*/ 	.dword	$str


//--------------------- .text._Z16handle_sync_datav --------------------------
	.section	.text._Z16handle_sync_datav,"ax",@progbits
	.align	128
        .global         _Z16handle_sync_datav
        .type           _Z16handle_sync_datav,@function
        .size           _Z16handle_sync_datav,(.L_x_2 - _Z16handle_sync_datav)
        .other          _Z16handle_sync_datav,@"STO_CUDA_ENTRY STV_DEFAULT"
_Z16handle_sync_datav:
.text._Z16handle_sync_datav:
[----:B------:R-:W0:Y:S01]  /*0000*/  LDC R1, c[0x0][0x37c] ;  /* 0x0000df00ff017b82 */ /* 0x000e220000000800 */
[----:B------:R-:W-:Y:S01]  /*0010*/  MOV R0, 0x0 ;  /* 0x0000000000007802 */ /* 0x000fe20000000f00 */
[----:B------:R-:W1:Y:S01]  /*0020*/  LDCU.64 UR4, c[0x4][0x8] ;  /* 0x01000100ff0477ac */ /* 0x000e620008000a00 */
[----:B------:R-:W-:-:S05]  /*0030*/  CS2R R6, SRZ ;  /* 0x0000000000067805 */ /* 0x000fca000001ff00 */
[----:B------:R2:W3:Y:S01]  /*0040*/  LDC.64 R2, c[0x4][R0] ;  /* 0x0100000000027b82 */ /* 0x0004e20000000a00 */
[----:B-1----:R-:W-:Y:S02]  /*0050*/  IMAD.U32 R4, RZ, RZ, UR4 ;  /* 0x00000004ff047e24 */ /* 0x002fe4000f8e00ff */
[----:B--2---:R-:W-:-:S07]  /*0060*/  IMAD.U32 R5, RZ, RZ, UR5 ;  /* 0x00000005ff057e24 */ /* 0x004fce000f8e00ff */
[----:B------:R-:W-:-:S07]  /*0070*/  LEPC R20, `(.L_x_0) ;  /* 0x000000001014794e */ /* 0x000fce0000000000 */
[----:B0--3--:R-:W-:Y:S05]  /*0080*/  CALL.ABS.NOINC R2 ;  /* 0x0000000002007343 */ /* 0x009fea0003c00000 */
.L_x_0:
[----:B------:R-:W-:Y:S05]  /*0090*/  EXIT ;  /* 0x000000000000794d */ /* 0x000fea0003800000 */
.L_x_1:
[----:B------:R-:W-:-:S00]  /*00a0*/  BRA `(.L_x_1) ;  /* 0xfffffffc00fc7947 */ /* 0x000fc0000383ffff */
[----:B------:R-:W-:-:S00]  /*00b0*/  NOP ;  /* 0x0000000000007918 */ /* 0x000fc00000000000 */
        /* <DEDUP_REMOVED lines=12> */
.L_x_2:


//--------------------- .nv.global.init           --------------------------
	.section	.nv.global.init,"aw",@progbits
.nv.global.init:
	.type		$str,@object
	.size		$str,(.L_0 - $str)
$str:
        /*0000*/ 	.byte	0x52, 0x75, 0x6e, 0x6e, 0x69, 0x6e, 0x67, 0x20, 0x69, 0x6e, 0x20, 0x67, 0x70, 0x75, 0x00
.L_0:


//--------------------- .nv.shared.reserved.0     --------------------------
	.section	.nv.shared.reserved.0,"aw",@nobits
	.weak		__nv_reservedSMEM_offset_0_alias
	.size		__nv_reservedSMEM_offset_0_alias, 0, 64
	.other		__nv_reservedSMEM_offset_0_alias,@"STO_CUDA_RESERVED_SHARED STV_DEFAULT"
__nv_reservedSMEM_offset_0_alias:
	.zero		0
	.zero		64


//--------------------- .nv.constant0._Z16handle_sync_datav --------------------------
	.section	.nv.constant0._Z16handle_sync_datav,"a",@progbits
	.sectionflags	@""
	.align	4
.nv.constant0._Z16handle_sync_datav:
	.zero		896


//--------------------- SYMBOLS --------------------------

	.type		.nv.reservedSmem.offset0,@object
	.size		.nv.reservedSmem.offset0,0x4
	.type		vprintf,@function
